







.version 5.0
.target sm_61
.address_size 64


.global .align 8 .b8 _ZTVSt9basic_iosIcSt11char_traitsIcEE[32];
.global .align 8 .b8 _ZTTSo[8];
.global .align 8 .b8 _ZTVSt15basic_streambufIcSt11char_traitsIcEE[128];
.global .align 8 .b8 _ZTVNSt7__cxx1115basic_stringbufIcSt11char_traitsIcESaIcEEE[128];
.global .align 8 .b8 _ZTTNSt7__cxx1119basic_ostringstreamIcSt11char_traitsIcESaIcEEE[8];
.global .align 8 .b8 _ZTVN10__cxxabiv119__pointer_type_infoE[8];
.global .align 8 .b8 _ZTVN10__cxxabiv120__function_type_infoE[8];
.global .align 8 .b8 _ZTVN10__cxxabiv117__class_type_infoE[8];
.global .align 8 .b8 _ZTVN10__cxxabiv120__si_class_type_infoE[8];
.global .align 8 .b8 _ZTVSt9exception[40];
.global .align 8 .b8 _ZTVSt16_Sp_counted_baseILN9__gnu_cxx12_Lock_policyE2EE[56];
.global .align 8 .b8 _ZTVN3c105ErrorE[40];
.global .align 8 .b8 _ZTVN3c1020intrusive_ptr_targetE[40];
.global .align 8 .b8 _ZTVN3c1011StorageImplE[40];
.global .align 8 .b8 _ZTVN6caffe28OperatorINS_11CUDAContextEEE[136];
.global .align 8 .b8 _ZTVN6caffe218RecurrentNetworkOpINS_11CUDAContextEEE[136];
.global .align 8 .b8 _ZTVN6caffe226RecurrentNetworkGradientOpINS_11CUDAContextEEE[136];
.global .align 8 .b8 _ZTVN6caffe225AccumulateInputGradientOpINS_11CUDAContextEEE[136];
.global .align 8 .b8 _ZTVN6caffe214RNNApplyLinkOpINS_11CUDAContextEEE[136];
.global .align 8 .b8 _ZTVSt19_Sp_counted_deleterIPN6caffe212OperatorBaseESt14default_deleteIS1_ESaIvELN9__gnu_cxx12_Lock_policyE2EE[56];
.global .align 8 .b8 _ZTVSt23_Sp_counted_ptr_inplaceIN6caffe29WorkspaceESaIS1_ELN9__gnu_cxx12_Lock_policyE2EE[56];

.visible .entry _ZN6caffe26detail83_GLOBAL__N__59_tmpxft_00007409_00000000_7_recurrent_network_op_gpu_cpp1_ii_102f55b125initRecurrentInput_kernelIfEEvmPKT_PS3_(
.param .u64 _ZN6caffe26detail83_GLOBAL__N__59_tmpxft_00007409_00000000_7_recurrent_network_op_gpu_cpp1_ii_102f55b125initRecurrentInput_kernelIfEEvmPKT_PS3__param_0,
.param .u64 _ZN6caffe26detail83_GLOBAL__N__59_tmpxft_00007409_00000000_7_recurrent_network_op_gpu_cpp1_ii_102f55b125initRecurrentInput_kernelIfEEvmPKT_PS3__param_1,
.param .u64 _ZN6caffe26detail83_GLOBAL__N__59_tmpxft_00007409_00000000_7_recurrent_network_op_gpu_cpp1_ii_102f55b125initRecurrentInput_kernelIfEEvmPKT_PS3__param_2
)
{
.reg .pred %p<3>;
.reg .f32 %f<2>;
.reg .b32 %r<7>;
.reg .b64 %rd<17>;


ld.param.u64 %rd7, [_ZN6caffe26detail83_GLOBAL__N__59_tmpxft_00007409_00000000_7_recurrent_network_op_gpu_cpp1_ii_102f55b125initRecurrentInput_kernelIfEEvmPKT_PS3__param_0];
ld.param.u64 %rd8, [_ZN6caffe26detail83_GLOBAL__N__59_tmpxft_00007409_00000000_7_recurrent_network_op_gpu_cpp1_ii_102f55b125initRecurrentInput_kernelIfEEvmPKT_PS3__param_1];
ld.param.u64 %rd9, [_ZN6caffe26detail83_GLOBAL__N__59_tmpxft_00007409_00000000_7_recurrent_network_op_gpu_cpp1_ii_102f55b125initRecurrentInput_kernelIfEEvmPKT_PS3__param_2];
mov.u32 %r6, %tid.x;
cvt.s64.s32	%rd16, %r6;
setp.ge.u64	%p1, %rd16, %rd7;
@%p1 bra BB0_3;

cvta.to.global.u64 %rd2, %rd9;
cvta.to.global.u64 %rd3, %rd8;
mov.u32 %r5, %ctaid.x;
cvt.s64.s32	%rd10, %r5;
mul.lo.s64 %rd4, %rd10, %rd7;
mov.u32 %r2, %ntid.x;

BB0_2:
shl.b64 %rd11, %rd16, 2;
add.s64 %rd12, %rd3, %rd11;
ld.global.f32 %f1, [%rd12];
add.s64 %rd13, %rd16, %rd4;
shl.b64 %rd14, %rd13, 2;
add.s64 %rd15, %rd2, %rd14;
st.global.f32 [%rd15], %f1;
add.s32 %r6, %r2, %r6;
cvt.s64.s32	%rd16, %r6;
setp.lt.u64	%p2, %rd16, %rd7;
@%p2 bra BB0_2;

BB0_3:
ret;
}


.visible .entry _ZN6caffe26detail83_GLOBAL__N__59_tmpxft_00007409_00000000_7_recurrent_network_op_gpu_cpp1_ii_102f55b125initRecurrentInput_kernelIN3c104HalfEEEvmPKT_PS5_(
.param .u64 _ZN6caffe26detail83_GLOBAL__N__59_tmpxft_00007409_00000000_7_recurrent_network_op_gpu_cpp1_ii_102f55b125initRecurrentInput_kernelIN3c104HalfEEEvmPKT_PS5__param_0,
.param .u64 _ZN6caffe26detail83_GLOBAL__N__59_tmpxft_00007409_00000000_7_recurrent_network_op_gpu_cpp1_ii_102f55b125initRecurrentInput_kernelIN3c104HalfEEEvmPKT_PS5__param_1,
.param .u64 _ZN6caffe26detail83_GLOBAL__N__59_tmpxft_00007409_00000000_7_recurrent_network_op_gpu_cpp1_ii_102f55b125initRecurrentInput_kernelIN3c104HalfEEEvmPKT_PS5__param_2
)
{
.reg .pred %p<3>;
.reg .b16 %rs<2>;
.reg .b32 %r<7>;
.reg .b64 %rd<17>;


ld.param.u64 %rd7, [_ZN6caffe26detail83_GLOBAL__N__59_tmpxft_00007409_00000000_7_recurrent_network_op_gpu_cpp1_ii_102f55b125initRecurrentInput_kernelIN3c104HalfEEEvmPKT_PS5__param_0];
ld.param.u64 %rd8, [_ZN6caffe26detail83_GLOBAL__N__59_tmpxft_00007409_00000000_7_recurrent_network_op_gpu_cpp1_ii_102f55b125initRecurrentInput_kernelIN3c104HalfEEEvmPKT_PS5__param_1];
ld.param.u64 %rd9, [_ZN6caffe26detail83_GLOBAL__N__59_tmpxft_00007409_00000000_7_recurrent_network_op_gpu_cpp1_ii_102f55b125initRecurrentInput_kernelIN3c104HalfEEEvmPKT_PS5__param_2];
mov.u32 %r6, %tid.x;
cvt.s64.s32	%rd16, %r6;
setp.ge.u64	%p1, %rd16, %rd7;
@%p1 bra BB1_3;

cvta.to.global.u64 %rd2, %rd9;
cvta.to.global.u64 %rd3, %rd8;
mov.u32 %r5, %ctaid.x;
cvt.s64.s32	%rd10, %r5;
mul.lo.s64 %rd4, %rd10, %rd7;
mov.u32 %r2, %ntid.x;

BB1_2:
add.s64 %rd11, %rd16, %rd4;
shl.b64 %rd12, %rd11, 1;
add.s64 %rd13, %rd2, %rd12;
shl.b64 %rd14, %rd16, 1;
add.s64 %rd15, %rd3, %rd14;
ld.global.u16 %rs1, [%rd15];
st.global.u16 [%rd13], %rs1;
add.s32 %r6, %r2, %r6;
cvt.s64.s32	%rd16, %r6;
setp.lt.u64	%p2, %rd16, %rd7;
@%p2 bra BB1_2;

BB1_3:
ret;
}




// ===== COMPILED SASS (sm_100) =====

	.target	sm_100

	.elftype	@"ET_EXEC"


//--------------------- .note.nv.tkinfo           --------------------------
	.section	.note.nv.tkinfo,"",@"SHT_NOTE"
	.sectionflags	@"SHF_NOTE_NV_TKINFO"
	.tkinfo
        /*0018*/ 	.word	0x00000002
        /*0030*/ 	.string	""
        /*0030*/ 	.string	"ptxas"
        /*0030*/ 	.string	"Cuda compilation tools, release 13.0, V13.0.88"
        /*0030*/ 	.string	"Build cuda_13.0.r13.0/compiler.36424714_0"
        /*0030*/ 	.string	"-arch sm_100 "



//--------------------- .note.nv.cuinfo           --------------------------
	.section	.note.nv.cuinfo,"",@"SHT_NOTE"
	.sectionflags	@"SHF_NOTE_NV_CUINFO"
        /*0018*/ 	.short	0x0002
        /*001a*/ 	.short	0x003d
        /*001c*/ 	.short	0x0082
	.zero		2


//--------------------- .nv.info                  --------------------------
	.section	.nv.info,"",@"SHT_CUDA_INFO"
	.align	4


	//----- nvinfo : EIATTR_REGCOUNT
	.align		4
        /*0000*/ 	.byte	0x04, 0x2f
        /*0002*/ 	.short	(.L_22 - .L_21)
	.align		4
.L_21:
        /*0004*/ 	.word	index@(_ZN6caffe26detail83_GLOBAL__N__59_tmpxft_00007409_00000000_7_recurrent_network_op_gpu_cpp1_ii_102f55b125initRecurrentInput_kernelIfEEvmPKT_PS3_)
        /*0008*/ 	.word	0x0000000c


	//----- nvinfo : EIATTR_FRAME_SIZE
	.align		4
.L_22:
        /*000c*/ 	.byte	0x04, 0x11
        /*000e*/ 	.short	(.L_24 - .L_23)
	.align		4
.L_23:
        /*0010*/ 	.word	index@(_ZN6caffe26detail83_GLOBAL__N__59_tmpxft_00007409_00000000_7_recurrent_network_op_gpu_cpp1_ii_102f55b125initRecurrentInput_kernelIfEEvmPKT_PS3_)
        /*0014*/ 	.word	0x00000000


	//----- nvinfo : EIATTR_REGCOUNT
	.align		4
.L_24:
        /*0018*/ 	.byte	0x04, 0x2f
        /*001a*/ 	.short	(.L_26 - .L_25)
	.align		4
.L_25:
        /*001c*/ 	.word	index@(_ZN6caffe26detail83_GLOBAL__N__59_tmpxft_00007409_00000000_7_recurrent_network_op_gpu_cpp1_ii_102f55b125initRecurrentInput_kernelIN3c104HalfEEEvmPKT_PS5_)
        /*0020*/ 	.word	0x0000000c


	//----- nvinfo : EIATTR_FRAME_SIZE
	.align		4
.L_26:
        /*0024*/ 	.byte	0x04, 0x11
        /*0026*/ 	.short	(.L_28 - .L_27)
	.align		4
.L_27:
        /*0028*/ 	.word	index@(_ZN6caffe26detail83_GLOBAL__N__59_tmpxft_00007409_00000000_7_recurrent_network_op_gpu_cpp1_ii_102f55b125initRecurrentInput_kernelIN3c104HalfEEEvmPKT_PS5_)
        /*002c*/ 	.word	0x00000000


	//----- nvinfo : EIATTR_MIN_STACK_SIZE
	.align		4
.L_28:
        /*0030*/ 	.byte	0x04, 0x12
        /*0032*/ 	.short	(.L_30 - .L_29)
	.align		4
.L_29:
        /*0034*/ 	.word	index@(_ZN6caffe26detail83_GLOBAL__N__59_tmpxft_00007409_00000000_7_recurrent_network_op_gpu_cpp1_ii_102f55b125initRecurrentInput_kernelIN3c104HalfEEEvmPKT_PS5_)
        /*0038*/ 	.word	0x00000000


	//----- nvinfo : EIATTR_MIN_STACK_SIZE
	.align		4
.L_30:
        /*003c*/ 	.byte	0x04, 0x12
        /*003e*/ 	.short	(.L_32 - .L_31)
	.align		4
.L_31:
        /*0040*/ 	.word	index@(_ZN6caffe26detail83_GLOBAL__N__59_tmpxft_00007409_00000000_7_recurrent_network_op_gpu_cpp1_ii_102f55b125initRecurrentInput_kernelIfEEvmPKT_PS3_)
        /*0044*/ 	.word	0x00000000
.L_32:


//--------------------- .nv.compat                --------------------------
	.section	.nv.compat,"",@"SHT_CUDA_COMPAT_INFO"
	.align	4
        /*0000*/ 	.byte	0x02, 0x09, 0x00, 0x00, 0x02, 0x02, 0x01, 0x00, 0x02, 0x05, 0x05, 0x00, 0x03, 0x07, 0x01, 0x01
        /*0010*/ 	.byte	0x02, 0x03, 0x00, 0x00, 0x02, 0x06, 0x01, 0x00, 0x04, 0x0b, 0x08, 0x00, 0x09, 0x00, 0x00, 0x00
        /*0020*/ 	.byte	0x00, 0x00, 0x00, 0x00


//--------------------- .nv.info._ZN6caffe26detail83_GLOBAL__N__59_tmpxft_00007409_00000000_7_recurrent_network_op_gpu_cpp1_ii_102f55b125initRecurrentInput_kernelIN3c104HalfEEEvmPKT_PS5_ --------------------------
	.section	.nv.info._ZN6caffe26detail83_GLOBAL__N__59_tmpxft_00007409_00000000_7_recurrent_network_op_gpu_cpp1_ii_102f55b125initRecurrentInput_kernelIN3c104HalfEEEvmPKT_PS5_,"",@"SHT_CUDA_INFO"
	.sectionflags	@""
	.align	4


	//----- nvinfo : EIATTR_CUDA_API_VERSION
	.align		4
        /*0000*/ 	.byte	0x04, 0x37
        /*0002*/ 	.short	(.L_34 - .L_33)
.L_33:
        /*0004*/ 	.word	0x00000082


	//----- nvinfo : EIATTR_KPARAM_INFO
	.align		4
.L_34:
        /*0008*/ 	.byte	0x04, 0x17
        /*000a*/ 	.short	(.L_36 - .L_35)
.L_35:
        /*000c*/ 	.word	0x00000000
        /*0010*/ 	.short	0x0002
        /*0012*/ 	.short	0x0010
        /*0014*/ 	.byte	0x00, 0xf0, 0x21, 0x00


	//----- nvinfo : EIATTR_KPARAM_INFO
	.align		4
.L_36:
        /*0018*/ 	.byte	0x04, 0x17
        /*001a*/ 	.short	(.L_38 - .L_37)
.L_37:
        /*001c*/ 	.word	0x00000000
        /*0020*/ 	.short	0x0001
        /*0022*/ 	.short	0x0008
        /*0024*/ 	.byte	0x00, 0xf0, 0x21, 0x00


	//----- nvinfo : EIATTR_KPARAM_INFO
	.align		4
.L_38:
        /*0028*/ 	.byte	0x04, 0x17
        /*002a*/ 	.short	(.L_40 - .L_39)
.L_39:
        /*002c*/ 	.word	0x00000000
        /*0030*/ 	.short	0x0000
        /*0032*/ 	.short	0x0000
        /*0034*/ 	.byte	0x00, 0xf0, 0x21, 0x00


	//----- nvinfo : EIATTR_SPARSE_MMA_MASK
	.align		4
.L_40:
        /*0038*/ 	.byte	0x03, 0x50
        /*003a*/ 	.short	0x0000


	//----- nvinfo : EIATTR_MAXREG_COUNT
	.align		4
        /*003c*/ 	.byte	0x03, 0x1b
        /*003e*/ 	.short	0x00ff


	//----- nvinfo : EIATTR_MERCURY_ISA_VERSION
	.align		4
        /*0040*/ 	.byte	0x03, 0x5f
        /*0042*/ 	.short	0x0101


	//----- nvinfo : EIATTR_VRC_CTA_INIT_COUNT
	.align		4
        /*0044*/ 	.byte	0x02, 0x4a
	.zero		1
	.zero		1


	//----- nvinfo : EIATTR_EXIT_INSTR_OFFSETS
	.align		4
        /*0048*/ 	.byte	0x04, 0x1c
        /*004a*/ 	.short	(.L_42 - .L_41)


	//   ....[0]....
.L_41:
        /*004c*/ 	.word	0x00000060


	//   ....[1]....
        /*0050*/ 	.word	0x000001f0


	//----- nvinfo : EIATTR_CRS_STACK_SIZE
	.align		4
.L_42:
        /*0054*/ 	.byte	0x04, 0x1e
        /*0056*/ 	.short	(.L_44 - .L_43)
.L_43:
        /*0058*/ 	.word	0x00000000


	//----- nvinfo : EIATTR_CBANK_PARAM_SIZE
	.align		4
.L_44:
        /*005c*/ 	.byte	0x03, 0x19
        /*005e*/ 	.short	0x0018


	//----- nvinfo : EIATTR_PARAM_CBANK
	.align		4
        /*0060*/ 	.byte	0x04, 0x0a
        /*0062*/ 	.short	(.L_46 - .L_45)
	.align		4
.L_45:
        /*0064*/ 	.word	index@(.nv.constant0._ZN6caffe26detail83_GLOBAL__N__59_tmpxft_00007409_00000000_7_recurrent_network_op_gpu_cpp1_ii_102f55b125initRecurrentInput_kernelIN3c104HalfEEEvmPKT_PS5_)
        /*0068*/ 	.short	0x0380
        /*006a*/ 	.short	0x0018


	//----- nvinfo : EIATTR_SW_WAR
	.align		4
.L_46:
        /*006c*/ 	.byte	0x04, 0x36
        /*006e*/ 	.short	(.L_48 - .L_47)
.L_47:
        /*0070*/ 	.word	0x00000008
.L_48:


//--------------------- .nv.info._ZN6caffe26detail83_GLOBAL__N__59_tmpxft_00007409_00000000_7_recurrent_network_op_gpu_cpp1_ii_102f55b125initRecurrentInput_kernelIfEEvmPKT_PS3_ --------------------------
	.section	.nv.info._ZN6caffe26detail83_GLOBAL__N__59_tmpxft_00007409_00000000_7_recurrent_network_op_gpu_cpp1_ii_102f55b125initRecurrentInput_kernelIfEEvmPKT_PS3_,"",@"SHT_CUDA_INFO"
	.sectionflags	@""
	.align	4


	//----- nvinfo : EIATTR_CUDA_API_VERSION
	.align		4
        /*0000*/ 	.byte	0x04, 0x37
        /*0002*/ 	.short	(.L_50 - .L_49)
.L_49:
        /*0004*/ 	.word	0x00000082


	//----- nvinfo : EIATTR_KPARAM_INFO
	.align		4
.L_50:
        /*0008*/ 	.byte	0x04, 0x17
        /*000a*/ 	.short	(.L_52 - .L_51)
.L_51:
        /*000c*/ 	.word	0x00000000
        /*0010*/ 	.short	0x0002
        /*0012*/ 	.short	0x0010
        /*0014*/ 	.byte	0x00, 0xf0, 0x21, 0x00


	//----- nvinfo : EIATTR_KPARAM_INFO
	.align		4
.L_52:
        /*0018*/ 	.byte	0x04, 0x17
        /*001a*/ 	.short	(.L_54 - .L_53)
.L_53:
        /*001c*/ 	.word	0x00000000
        /*0020*/ 	.short	0x0001
        /*0022*/ 	.short	0x0008
        /*0024*/ 	.byte	0x00, 0xf0, 0x21, 0x00


	//----- nvinfo : EIATTR_KPARAM_INFO
	.align		4
.L_54:
        /*0028*/ 	.byte	0x04, 0x17
        /*002a*/ 	.short	(.L_56 - .L_55)
.L_55:
        /*002c*/ 	.word	0x00000000
        /*0030*/ 	.short	0x0000
        /*0032*/ 	.short	0x0000
        /*0034*/ 	.byte	0x00, 0xf0, 0x21, 0x00


	//----- nvinfo : EIATTR_SPARSE_MMA_MASK
	.align		4
.L_56:
        /*0038*/ 	.byte	0x03, 0x50
        /*003a*/ 	.short	0x0000


	//----- nvinfo : EIATTR_MAXREG_COUNT
	.align		4
        /*003c*/ 	.byte	0x03, 0x1b
        /*003e*/ 	.short	0x00ff


	//----- nvinfo : EIATTR_MERCURY_ISA_VERSION
	.align		4
        /*0040*/ 	.byte	0x03, 0x5f
        /*0042*/ 	.short	0x0101


	//----- nvinfo : EIATTR_VRC_CTA_INIT_COUNT
	.align		4
        /*0044*/ 	.byte	0x02, 0x4a
	.zero		1
	.zero		1


	//----- nvinfo : EIATTR_EXIT_INSTR_OFFSETS
	.align		4
        /*0048*/ 	.byte	0x04, 0x1c
        /*004a*/ 	.short	(.L_58 - .L_57)


	//   ....[0]....
.L_57:
        /*004c*/ 	.word	0x00000060


	//   ....[1]....
        /*0050*/ 	.word	0x000001f0


	//----- nvinfo : EIATTR_CRS_STACK_SIZE
	.align		4
.L_58:
        /*0054*/ 	.byte	0x04, 0x1e
        /*0056*/ 	.short	(.L_60 - .L_59)
.L_59:
        /*0058*/ 	.word	0x00000000


	//----- nvinfo : EIATTR_CBANK_PARAM_SIZE
	.align		4
.L_60:
        /*005c*/ 	.byte	0x03, 0x19
        /*005e*/ 	.short	0x0018


	//----- nvinfo : EIATTR_PARAM_CBANK
	.align		4
        /*0060*/ 	.byte	0x04, 0x0a
        /*0062*/ 	.short	(.L_62 - .L_61)
	.align		4
.L_61:
        /*0064*/ 	.word	index@(.nv.constant0._ZN6caffe26detail83_GLOBAL__N__59_tmpxft_00007409_00000000_7_recurrent_network_op_gpu_cpp1_ii_102f55b125initRecurrentInput_kernelIfEEvmPKT_PS3_)
        /*0068*/ 	.short	0x0380
        /*006a*/ 	.short	0x0018


	//----- nvinfo : EIATTR_SW_WAR
	.align		4
.L_62:
        /*006c*/ 	.byte	0x04, 0x36
        /*006e*/ 	.short	(.L_64 - .L_63)
.L_63:
        /*0070*/ 	.word	0x00000008
.L_64:


//--------------------- .nv.callgraph             --------------------------
	.section	.nv.callgraph,"",@"SHT_CUDA_CALLGRAPH"
	.align	4
	.sectionentsize	8
	.align		4
        /*0000*/ 	.word	0x00000000
	.align		4
        /*0004*/ 	.word	0xffffffff
	.align		4
        /*0008*/ 	.word	0x00000000
	.align		4
        /*000c*/ 	.word	0xfffffffe
	.align		4
        /*0010*/ 	.word	0x00000000
	.align		4
        /*0014*/ 	.word	0xfffffffd
	.align		4
        /*0018*/ 	.word	0x00000000
	.align		4
        /*001c*/ 	.word	0xfffffffc


//--------------------- .nv.constant4             --------------------------
	.section	.nv.constant4,"a",@progbits
	.align	8
	.align		8
.nv.constant4:
        /*0000*/ 	.dword	_ZTVSt9basic_iosIcSt11char_traitsIcEE
	.align		8
        /*0008*/ 	.dword	_ZTTSo
	.align		8
        /*0010*/ 	.dword	_ZTVSt15basic_streambufIcSt11char_traitsIcEE
	.align		8
        /*0018*/ 	.dword	_ZTVNSt7__cxx1115basic_stringbufIcSt11char_traitsIcESaIcEEE
	.align		8
        /*0020*/ 	.dword	_ZTTNSt7__cxx1119basic_ostringstreamIcSt11char_traitsIcESaIcEEE
	.align		8
        /*0028*/ 	.dword	_ZTVN10__cxxabiv119__pointer_type_infoE
	.align		8
        /*0030*/ 	.dword	_ZTVN10__cxxabiv120__function_type_infoE
	.align		8
        /*0038*/ 	.dword	_ZTVN10__cxxabiv117__class_type_infoE
	.align		8
        /*0040*/ 	.dword	_ZTVN10__cxxabiv120__si_class_type_infoE
	.align		8
        /*0048*/ 	.dword	_ZTVSt9exception
	.align		8
        /*0050*/ 	.dword	_ZTVSt16_Sp_counted_baseILN9__gnu_cxx12_Lock_policyE2EE
	.align		8
        /*0058*/ 	.dword	_ZTVN3c105ErrorE
	.align		8
        /*0060*/ 	.dword	_ZTVN3c1020intrusive_ptr_targetE
	.align		8
        /*0068*/ 	.dword	_ZTVN3c1011StorageImplE
	.align		8
        /*0070*/ 	.dword	_ZTVN6caffe28OperatorINS_11CUDAContextEEE
	.align		8
        /*0078*/ 	.dword	_ZTVN6caffe218RecurrentNetworkOpINS_11CUDAContextEEE
	.align		8
        /*0080*/ 	.dword	_ZTVN6caffe226RecurrentNetworkGradientOpINS_11CUDAContextEEE
	.align		8
        /*0088*/ 	.dword	_ZTVN6caffe225AccumulateInputGradientOpINS_11CUDAContextEEE
	.align		8
        /*0090*/ 	.dword	_ZTVN6caffe214RNNApplyLinkOpINS_11CUDAContextEEE
	.align		8
        /*0098*/ 	.dword	_ZTVSt19_Sp_counted_deleterIPN6caffe212OperatorBaseESt14default_deleteIS1_ESaIvELN9__gnu_cxx12_Lock_policyE2EE
	.align		8
        /*00a0*/ 	.dword	_ZTVSt23_Sp_counted_ptr_inplaceIN6caffe29WorkspaceESaIS1_ELN9__gnu_cxx12_Lock_policyE2EE


//--------------------- .text._ZN6caffe26detail83_GLOBAL__N__59_tmpxft_00007409_00000000_7_recurrent_network_op_gpu_cpp1_ii_102f55b125initRecurrentInput_kernelIN3c104HalfEEEvmPKT_PS5_ --------------------------
	.section	.text._ZN6caffe26detail83_GLOBAL__N__59_tmpxft_00007409_00000000_7_recurrent_network_op_gpu_cpp1_ii_102f55b125initRecurrentInput_kernelIN3c104HalfEEEvmPKT_PS5_,"ax",@progbits
	.align	128
        .global         _ZN6caffe26detail83_GLOBAL__N__59_tmpxft_00007409_00000000_7_recurrent_network_op_gpu_cpp1_ii_102f55b125initRecurrentInput_kernelIN3c104HalfEEEvmPKT_PS5_
        .type           _ZN6caffe26detail83_GLOBAL__N__59_tmpxft_00007409_00000000_7_recurrent_network_op_gpu_cpp1_ii_102f55b125initRecurrentInput_kernelIN3c104HalfEEEvmPKT_PS5_,@function
        .size           _ZN6caffe26detail83_GLOBAL__N__59_tmpxft_00007409_00000000_7_recurrent_network_op_gpu_cpp1_ii_102f55b125initRecurrentInput_kernelIN3c104HalfEEEvmPKT_PS5_,(.L_x_4 - _ZN6caffe26detail83_GLOBAL__N__59_tmpxft_00007409_00000000_7_recurrent_network_op_gpu_cpp1_ii_102f55b125initRecurrentInput_kernelIN3c104HalfEEEvmPKT_PS5_)
        .other          _ZN6caffe26detail83_GLOBAL__N__59_tmpxft_00007409_00000000_7_recurrent_network_op_gpu_cpp1_ii_102f55b125initRecurrentInput_kernelIN3c104HalfEEEvmPKT_PS5_,@"STO_CUDA_ENTRY STV_DEFAULT"
_ZN6caffe26detail83_GLOBAL__N__59_tmpxft_00007409_00000000_7_recurrent_network_op_gpu_cpp1_ii_102f55b125initRecurrentInput_kernelIN3c104HalfEEEvmPKT_PS5_:
.text._ZN6caffe26detail83_GLOBAL__N__59_tmpxft_00007409_00000000_7_recurrent_network_op_gpu_cpp1_ii_102f55b125initRecurrentInput_kernelIN3c104HalfEEEvmPKT_PS5_:
[----:B------:R-:W-:Y:S01]  /*0000*/  LDC R1, c[0x0][0x37c] ;  /* 0x0000df00ff017b82 */ /* 0x000fe20000000800 */
[----:B------:R-:W0:Y:S01]  /*0010*/  S2R R0, SR_TID.X ;  /* 0x0000000000007919 */ /* 0x000e220000002100 */
[----:B------:R-:W0:Y:S02]  /*0020*/  LDCU.64 UR8, c[0x0][0x380] ;  /* 0x00007000ff0877ac */ /* 0x000e240008000a00 */
[----:B0-----:R-:W-:Y:S02]  /*0030*/  ISETP.GE.U32.AND P0, PT, R0, UR8, PT ;  /* 0x0000000800007c0c */ /* 0x001fe4000bf06070 */
[----:B------:R-:W-:-:S04]  /*0040*/  SHF.R.S32.HI R2, RZ, 0x1f, R0 ;  /* 0x0000001fff027819 */ /* 0x000fc80000011400 */
[----:B------:R-:W-:-:S13]  /*0050*/  ISETP.GE.U32.AND.EX P0, PT, R2, UR9, PT, P0 ;  /* 0x0000000902007c0c */ /* 0x000fda000bf06100 */
[----:B------:R-:W-:Y:S05]  /*0060*/  @P0 EXIT ;  /* 0x000000000000094d */ /* 0x000fea0003800000 */
[----:B------:R-:W0:Y:S01]  /*0070*/  S2R R9, SR_CTAID.X ;  /* 0x0000000000097919 */ /* 0x000e220000002500 */
[----:B------:R-:W-:Y:S01]  /*0080*/  IMAD.MOV.U32 R3, RZ, RZ, R2 ;  /* 0x000000ffff037224 */ /* 0x000fe200078e0002 */
[----:B------:R-:W1:Y:S01]  /*0090*/  LDCU UR4, c[0x0][0x360] ;  /* 0x00006c00ff0477ac */ /* 0x000e620008000800 */
[----:B------:R-:W-:Y:S01]  /*00a0*/  IMAD.MOV.U32 R2, RZ, RZ, R0 ;  /* 0x000000ffff027224 */ /* 0x000fe200078e0000 */
[----:B------:R-:W2:Y:S01]  /*00b0*/  LDCU.64 UR6, c[0x0][0x358] ;  /* 0x00006b00ff0677ac */ /* 0x000ea20008000a00 */
[----:B------:R-:W3:Y:S01]  /*00c0*/  LDCU.64 UR10, c[0x0][0x390] ;  /* 0x00007200ff0a77ac */ /* 0x000ee20008000a00 */
[----:B------:R-:W4:Y:S02]  /*00d0*/  LDCU.64 UR12, c[0x0][0x388] ;  /* 0x00007100ff0c77ac */ /* 0x000f240008000a00 */
[----:B01234-:R-:W-:-:S07]  /*00e0*/  SHF.R.S32.HI R8, RZ, 0x1f, R9 ;  /* 0x0000001fff087819 */ /* 0x01ffce0000011409 */
.L_x_0:
[----:B------:R-:W-:-:S04]  /*00f0*/  LEA R4, P0, R2, UR12, 0x1 ;  /* 0x0000000c02047c11 */ /* 0x000fc8000f8008ff */
[----:B0-----:R-:W-:-:S06]  /*0100*/  LEA.HI.X R5, R2, UR13, R3, 0x1, P0 ;  /* 0x0000000d02057c11 */ /* 0x001fcc00080f0c03 */
[----:B------:R-:W2:Y:S01]  /*0110*/  LDG.E.U16 R5, desc[UR6][R4.64] ;  /* 0x0000000604057981 */ /* 0x000ea2000c1e1500 */
[----:B------:R-:W-:Y:S02]  /*0120*/  IMAD R6, R8, UR8, RZ ;  /* 0x0000000808067c24 */ /* 0x000fe4000f8e02ff */
[----:B------:R-:W-:-:S04]  /*0130*/  IMAD.WIDE.U32 R2, R9, UR8, R2 ;  /* 0x0000000809027c25 */ /* 0x000fc8000f8e0002 */
[----:B------:R-:W-:Y:S01]  /*0140*/  IMAD R7, R9, UR9, R6 ;  /* 0x0000000909077c24 */ /* 0x000fe2000f8e0206 */
[----:B------:R-:W-:-:S03]  /*0150*/  LEA R6, P0, R2, UR10, 0x1 ;  /* 0x0000000a02067c11 */ /* 0x000fc6000f8008ff */
[----:B------:R-:W-:-:S05]  /*0160*/  IMAD.IADD R3, R3, 0x1, R7 ;  /* 0x0000000103037824 */ /* 0x000fca00078e0207 */
[----:B------:R-:W-:Y:S01]  /*0170*/  LEA.HI.X R7, R2, UR11, R3, 0x1, P0 ;  /* 0x0000000b02077c11 */ /* 0x000fe200080f0c03 */
[----:B------:R-:W-:-:S04]  /*0180*/  VIADD R2, R0, UR4 ;  /* 0x0000000400027c36 */ /* 0x000fc80008000000 */
[--C-:B------:R-:W-:Y:S01]  /*0190*/  IMAD.MOV.U32 R0, RZ, RZ, R2.reuse ;  /* 0x000000ffff007224 */ /* 0x100fe200078e0002 */
[----:B------:R-:W-:Y:S02]  /*01a0*/  ISETP.GE.U32.AND P0, PT, R2, UR8, PT ;  /* 0x0000000802007c0c */ /* 0x000fe4000bf06070 */
[----:B------:R-:W-:-:S04]  /*01b0*/  SHF.R.S32.HI R3, RZ, 0x1f, R2 ;  /* 0x0000001fff037819 */ /* 0x000fc80000011402 */
[----:B------:R-:W-:Y:S01]  /*01c0*/  ISETP.GE.U32.AND.EX P0, PT, R3, UR9, PT, P0 ;  /* 0x0000000903007c0c */ /* 0x000fe2000bf06100 */
[----:B--2---:R0:W-:-:S12]  /*01d0*/  STG.E.U16 desc[UR6][R6.64], R5 ;  /* 0x0000000506007986 */ /* 0x0041d8000c101506 */
[----:B------:R-:W-:Y:S05]  /*01e0*/  @!P0 BRA `(.L_x_0) ;  /* 0xfffffffc00c08947 */ /* 0x000fea000383ffff */
[----:B------:R-:W-:Y:S05]  /*01f0*/  EXIT ;  /* 0x000000000000794d */ /* 0x000fea0003800000 */
.L_x_1:
[----:B------:R-:W-:-:S00]  /*0200*/  BRA `(.L_x_1) ;  /* 0xfffffffc00fc7947 */ /* 0x000fc0000383ffff */
[----:B------:R-:W-:-:S00]  /*0210*/  NOP ;  /* 0x0000000000007918 */ /* 0x000fc00000000000 */
        /* <DEDUP_REMOVED lines=14> */
.L_x_4:


//--------------------- .text._ZN6caffe26detail83_GLOBAL__N__59_tmpxft_00007409_00000000_7_recurrent_network_op_gpu_cpp1_ii_102f55b125initRecurrentInput_kernelIfEEvmPKT_PS3_ --------------------------
	.section	.text._ZN6caffe26detail83_GLOBAL__N__59_tmpxft_00007409_00000000_7_recurrent_network_op_gpu_cpp1_ii_102f55b125initRecurrentInput_kernelIfEEvmPKT_PS3_,"ax",@progbits
	.align	128
        .global         _ZN6caffe26detail83_GLOBAL__N__59_tmpxft_00007409_00000000_7_recurrent_network_op_gpu_cpp1_ii_102f55b125initRecurrentInput_kernelIfEEvmPKT_PS3_
        .type           _ZN6caffe26detail83_GLOBAL__N__59_tmpxft_00007409_00000000_7_recurrent_network_op_gpu_cpp1_ii_102f55b125initRecurrentInput_kernelIfEEvmPKT_PS3_,@function
        .size           _ZN6caffe26detail83_GLOBAL__N__59_tmpxft_00007409_00000000_7_recurrent_network_op_gpu_cpp1_ii_102f55b125initRecurrentInput_kernelIfEEvmPKT_PS3_,(.L_x_5 - _ZN6caffe26detail83_GLOBAL__N__59_tmpxft_00007409_00000000_7_recurrent_network_op_gpu_cpp1_ii_102f55b125initRecurrentInput_kernelIfEEvmPKT_PS3_)
        .other          _ZN6caffe26detail83_GLOBAL__N__59_tmpxft_00007409_00000000_7_recurrent_network_op_gpu_cpp1_ii_102f55b125initRecurrentInput_kernelIfEEvmPKT_PS3_,@"STO_CUDA_ENTRY STV_DEFAULT"
_ZN6caffe26detail83_GLOBAL__N__59_tmpxft_00007409_00000000_7_recurrent_network_op_gpu_cpp1_ii_102f55b125initRecurrentInput_kernelIfEEvmPKT_PS3_:
.text._ZN6caffe26detail83_GLOBAL__N__59_tmpxft_00007409_00000000_7_recurrent_network_op_gpu_cpp1_ii_102f55b125initRecurrentInput_kernelIfEEvmPKT_PS3_:
        /* <DEDUP_REMOVED lines=15> */
.L_x_2:
[----:B------:R-:W-:-:S04]  /*00f0*/  LEA R2, P0, R4, UR10, 0x2 ;  /* 0x0000000a04027c11 */ /* 0x000fc8000f8010ff */
[----:B0-----:R-:W-:-:S06]  /*0100*/  LEA.HI.X R3, R4, UR11, R5, 0x2, P0 ;  /* 0x0000000b04037c11 */ /* 0x001fcc00080f1405 */
[----:B------:R-:W2:Y:S01]  /*0110*/  LDG.E R3, desc[UR6][R2.64] ;  /* 0x0000000602037981 */ /* 0x000ea2000c1e1900 */
        /* <DEDUP_REMOVED lines=11> */
[----:B--2---:R0:W-:-:S12]  /*01d0*/  STG.E desc[UR6][R6.64], R3 ;  /* 0x0000000306007986 */ /* 0x0041d8000c101906 */
[----:B------:R-:W-:Y:S05]  /*01e0*/  @!P0 BRA `(.L_x_2) ;  /* 0xfffffffc00c08947 */ /* 0x000fea000383ffff */
[----:B------:R-:W-:Y:S05]  /*01f0*/  EXIT ;  /* 0x000000000000794d */ /* 0x000fea0003800000 */
.L_x_3:
        /* <DEDUP_REMOVED lines=16> */
.L_x_5:


//--------------------- .nv.shared.reserved.0     --------------------------
	.section	.nv.shared.reserved.0,"aw",@nobits
	.weak		__nv_reservedSMEM_offset_0_alias
	.size		__nv_reservedSMEM_offset_0_alias, 0, 64
	.other		__nv_reservedSMEM_offset_0_alias,@"STO_CUDA_RESERVED_SHARED STV_DEFAULT"
__nv_reservedSMEM_offset_0_alias:
	.zero		0
	.zero		64


//--------------------- .nv.global                --------------------------
	.section	.nv.global,"aw",@nobits
	.align	8
.nv.global:
	.type		_ZTVN10__cxxabiv120__si_class_type_infoE,@object
	.size		_ZTVN10__cxxabiv120__si_class_type_infoE,(_ZTTNSt7__cxx1119basic_ostringstreamIcSt11char_traitsIcESaIcEEE - _ZTVN10__cxxabiv120__si_class_type_infoE)
_ZTVN10__cxxabiv120__si_class_type_infoE:
	.zero		8
	.type		_ZTTNSt7__cxx1119basic_ostringstreamIcSt11char_traitsIcESaIcEEE,@object
	.size		_ZTTNSt7__cxx1119basic_ostringstreamIcSt11char_traitsIcESaIcEEE,(_ZTVN10__cxxabiv120__function_type_infoE - _ZTTNSt7__cxx1119basic_ostringstreamIcSt11char_traitsIcESaIcEEE)
_ZTTNSt7__cxx1119basic_ostringstreamIcSt11char_traitsIcESaIcEEE:
	.zero		8
	.type		_ZTVN10__cxxabiv120__function_type_infoE,@object
	.size		_ZTVN10__cxxabiv120__function_type_infoE,(_ZTVN10__cxxabiv117__class_type_infoE - _ZTVN10__cxxabiv120__function_type_infoE)
_ZTVN10__cxxabiv120__function_type_infoE:
	.zero		8
	.type		_ZTVN10__cxxabiv117__class_type_infoE,@object
	.size		_ZTVN10__cxxabiv117__class_type_infoE,(_ZTTSo - _ZTVN10__cxxabiv117__class_type_infoE)
_ZTVN10__cxxabiv117__class_type_infoE:
	.zero		8
	.type		_ZTTSo,@object
	.size		_ZTTSo,(_ZTVN10__cxxabiv119__pointer_type_infoE - _ZTTSo)
_ZTTSo:
	.zero		8
	.type		_ZTVN10__cxxabiv119__pointer_type_infoE,@object
	.size		_ZTVN10__cxxabiv119__pointer_type_infoE,(_ZTVSt9basic_iosIcSt11char_traitsIcEE - _ZTVN10__cxxabiv119__pointer_type_infoE)
_ZTVN10__cxxabiv119__pointer_type_infoE:
	.zero		8
	.type		_ZTVSt9basic_iosIcSt11char_traitsIcEE,@object
	.size		_ZTVSt9basic_iosIcSt11char_traitsIcEE,(_ZTVN3c1020intrusive_ptr_targetE - _ZTVSt9basic_iosIcSt11char_traitsIcEE)
_ZTVSt9basic_iosIcSt11char_traitsIcEE:
	.zero		32
	.type		_ZTVN3c1020intrusive_ptr_targetE,@object
	.size		_ZTVN3c1020intrusive_ptr_targetE,(_ZTVN3c105ErrorE - _ZTVN3c1020intrusive_ptr_targetE)
_ZTVN3c1020intrusive_ptr_targetE:
	.zero		40
	.type		_ZTVN3c105ErrorE,@object
	.size		_ZTVN3c105ErrorE,(_ZTVSt9exception - _ZTVN3c105ErrorE)
_ZTVN3c105ErrorE:
	.zero		40
	.type		_ZTVSt9exception,@object
	.size		_ZTVSt9exception,(_ZTVN3c1011StorageImplE - _ZTVSt9exception)
_ZTVSt9exception:
	.zero		40
	.type		_ZTVN3c1011StorageImplE,@object
	.size		_ZTVN3c1011StorageImplE,(_ZTVSt23_Sp_counted_ptr_inplaceIN6caffe29WorkspaceESaIS1_ELN9__gnu_cxx12_Lock_policyE2EE - _ZTVN3c1011StorageImplE)
_ZTVN3c1011StorageImplE:
	.zero		40
	.type		_ZTVSt23_Sp_counted_ptr_inplaceIN6caffe29WorkspaceESaIS1_ELN9__gnu_cxx12_Lock_policyE2EE,@object
	.size		_ZTVSt23_Sp_counted_ptr_inplaceIN6caffe29WorkspaceESaIS1_ELN9__gnu_cxx12_Lock_policyE2EE,(_ZTVSt16_Sp_counted_baseILN9__gnu_cxx12_Lock_policyE2EE - _ZTVSt23_Sp_counted_ptr_inplaceIN6caffe29WorkspaceESaIS1_ELN9__gnu_cxx12_Lock_policyE2EE)
_ZTVSt23_Sp_counted_ptr_inplaceIN6caffe29WorkspaceESaIS1_ELN9__gnu_cxx12_Lock_policyE2EE:
	.zero		56
	.type		_ZTVSt16_Sp_counted_baseILN9__gnu_cxx12_Lock_policyE2EE,@object
	.size		_ZTVSt16_Sp_counted_baseILN9__gnu_cxx12_Lock_policyE2EE,(_ZTVSt19_Sp_counted_deleterIPN6caffe212OperatorBaseESt14default_deleteIS1_ESaIvELN9__gnu_cxx12_Lock_policyE2EE - _ZTVSt16_Sp_counted_baseILN9__gnu_cxx12_Lock_policyE2EE)
_ZTVSt16_Sp_counted_baseILN9__gnu_cxx12_Lock_policyE2EE:
	.zero		56
	.type		_ZTVSt19_Sp_counted_deleterIPN6caffe212OperatorBaseESt14default_deleteIS1_ESaIvELN9__gnu_cxx12_Lock_policyE2EE,@object
	.size		_ZTVSt19_Sp_counted_deleterIPN6caffe212OperatorBaseESt14default_deleteIS1_ESaIvELN9__gnu_cxx12_Lock_policyE2EE,(_ZTVSt15basic_streambufIcSt11char_traitsIcEE - _ZTVSt19_Sp_counted_deleterIPN6caffe212OperatorBaseESt14default_deleteIS1_ESaIvELN9__gnu_cxx12_Lock_policyE2EE)
_ZTVSt19_Sp_counted_deleterIPN6caffe212OperatorBaseESt14default_deleteIS1_ESaIvELN9__gnu_cxx12_Lock_policyE2EE:
	.zero		56
	.type		_ZTVSt15basic_streambufIcSt11char_traitsIcEE,@object
	.size		_ZTVSt15basic_streambufIcSt11char_traitsIcEE,(_ZTVNSt7__cxx1115basic_stringbufIcSt11char_traitsIcESaIcEEE - _ZTVSt15basic_streambufIcSt11char_traitsIcEE)
_ZTVSt15basic_streambufIcSt11char_traitsIcEE:
	.zero		128
	.type		_ZTVNSt7__cxx1115basic_stringbufIcSt11char_traitsIcESaIcEEE,@object
	.size		_ZTVNSt7__cxx1115basic_stringbufIcSt11char_traitsIcESaIcEEE,(_ZTVN6caffe226RecurrentNetworkGradientOpINS_11CUDAContextEEE - _ZTVNSt7__cxx1115basic_stringbufIcSt11char_traitsIcESaIcEEE)
_ZTVNSt7__cxx1115basic_stringbufIcSt11char_traitsIcESaIcEEE:
	.zero		128
	.type		_ZTVN6caffe226RecurrentNetworkGradientOpINS_11CUDAContextEEE,@object
	.size		_ZTVN6caffe226RecurrentNetworkGradientOpINS_11CUDAContextEEE,(_ZTVN6caffe214RNNApplyLinkOpINS_11CUDAContextEEE - _ZTVN6caffe226RecurrentNetworkGradientOpINS_11CUDAContextEEE)
_ZTVN6caffe226RecurrentNetworkGradientOpINS_11CUDAContextEEE:
	.zero		136
	.type		_ZTVN6caffe214RNNApplyLinkOpINS_11CUDAContextEEE,@object
	.size		_ZTVN6caffe214RNNApplyLinkOpINS_11CUDAContextEEE,(_ZTVN6caffe28OperatorINS_11CUDAContextEEE - _ZTVN6caffe214RNNApplyLinkOpINS_11CUDAContextEEE)
_ZTVN6caffe214RNNApplyLinkOpINS_11CUDAContextEEE:
	.zero		136
	.type		_ZTVN6caffe28OperatorINS_11CUDAContextEEE,@object
	.size		_ZTVN6caffe28OperatorINS_11CUDAContextEEE,(_ZTVN6caffe218RecurrentNetworkOpINS_11CUDAContextEEE - _ZTVN6caffe28OperatorINS_11CUDAContextEEE)
_ZTVN6caffe28OperatorINS_11CUDAContextEEE:
	.zero		136
	.type		_ZTVN6caffe218RecurrentNetworkOpINS_11CUDAContextEEE,@object
	.size		_ZTVN6caffe218RecurrentNetworkOpINS_11CUDAContextEEE,(_ZTVN6caffe225AccumulateInputGradientOpINS_11CUDAContextEEE - _ZTVN6caffe218RecurrentNetworkOpINS_11CUDAContextEEE)
_ZTVN6caffe218RecurrentNetworkOpINS_11CUDAContextEEE:
	.zero		136
	.type		_ZTVN6caffe225AccumulateInputGradientOpINS_11CUDAContextEEE,@object
	.size		_ZTVN6caffe225AccumulateInputGradientOpINS_11CUDAContextEEE,(.L_17 - _ZTVN6caffe225AccumulateInputGradientOpINS_11CUDAContextEEE)
_ZTVN6caffe225AccumulateInputGradientOpINS_11CUDAContextEEE:
	.zero		136
.L_17:


//--------------------- .nv.constant0._ZN6caffe26detail83_GLOBAL__N__59_tmpxft_00007409_00000000_7_recurrent_network_op_gpu_cpp1_ii_102f55b125initRecurrentInput_kernelIN3c104HalfEEEvmPKT_PS5_ --------------------------
	.section	.nv.constant0._ZN6caffe26detail83_GLOBAL__N__59_tmpxft_00007409_00000000_7_recurrent_network_op_gpu_cpp1_ii_102f55b125initRecurrentInput_kernelIN3c104HalfEEEvmPKT_PS5_,"a",@progbits
	.sectionflags	@""
	.align	4
.nv.constant0._ZN6caffe26detail83_GLOBAL__N__59_tmpxft_00007409_00000000_7_recurrent_network_op_gpu_cpp1_ii_102f55b125initRecurrentInput_kernelIN3c104HalfEEEvmPKT_PS5_:
	.zero		920


//--------------------- .nv.constant0._ZN6caffe26detail83_GLOBAL__N__59_tmpxft_00007409_00000000_7_recurrent_network_op_gpu_cpp1_ii_102f55b125initRecurrentInput_kernelIfEEvmPKT_PS3_ --------------------------
	.section	.nv.constant0._ZN6caffe26detail83_GLOBAL__N__59_tmpxft_00007409_00000000_7_recurrent_network_op_gpu_cpp1_ii_102f55b125initRecurrentInput_kernelIfEEvmPKT_PS3_,"a",@progbits
	.sectionflags	@""
	.align	4
.nv.constant0._ZN6caffe26detail83_GLOBAL__N__59_tmpxft_00007409_00000000_7_recurrent_network_op_gpu_cpp1_ii_102f55b125initRecurrentInput_kernelIfEEvmPKT_PS3_:
	.zero		920


//--------------------- SYMBOLS --------------------------

	.type		.nv.reservedSmem.offset0,@object
	.size		.nv.reservedSmem.offset0,0x4
